	.headerflags	@"EF_CUDA_TEXMODE_UNIFIED EF_CUDA_64BIT_ADDRESS EF_CUDA_ACCELERATORS EF_CUDA_SM90 EF_CUDA_VIRTUAL_SM(EF_CUDA_SM90)"
	.elftype	@"ET_EXEC"


//--------------------- .nv.info                  --------------------------
	.section	.nv.info,"",@"SHT_CUDA_INFO"
	.align	4


	//----- nvinfo : EIATTR_REGCOUNT
	.align		4
        /*0000*/ 	.byte	0x04, 0x2f
        /*0002*/ 	.short	(.L_1 - .L_0)
	.align		4
.L_0:
        /*0004*/ 	.word	index@(triton_poi_fused_0)
        /*0008*/ 	.word	0x00000020


	//----- nvinfo : EIATTR_MIN_STACK_SIZE
	.align		4
.L_1:
        /*000c*/ 	.byte	0x04, 0x12
        /*000e*/ 	.short	(.L_3 - .L_2)
	.align		4
.L_2:
        /*0010*/ 	.word	index@(triton_poi_fused_0)
        /*0014*/ 	.word	0x00000000


	//----- nvinfo : EIATTR_FRAME_SIZE
	.align		4
.L_3:
        /*0018*/ 	.byte	0x04, 0x11
        /*001a*/ 	.short	(.L_5 - .L_4)
	.align		4
.L_4:
        /*001c*/ 	.word	index@(triton_poi_fused_0)
        /*0020*/ 	.word	0x00000000


	//----- nvinfo : EIATTR_MIN_STACK_SIZE
	.align		4
.L_5:
        /*0024*/ 	.byte	0x04, 0x12
        /*0026*/ 	.short	(.L_7 - .L_6)
	.align		4
.L_6:
        /*0028*/ 	.word	index@(triton_poi_fused_0)
        /*002c*/ 	.word	0x00000000
.L_7:


//--------------------- .nv.info.triton_poi_fused_0 --------------------------
	.section	.nv.info.triton_poi_fused_0,"",@"SHT_CUDA_INFO"
	.sectionflags	@""
	.align	4


	//----- nvinfo : EIATTR_CUDA_API_VERSION
	.align		4
        /*0000*/ 	.byte	0x04, 0x37
        /*0002*/ 	.short	(.L_9 - .L_8)
.L_8:
        /*0004*/ 	.word	0x0000007c


	//----- nvinfo : EIATTR_KPARAM_INFO
	.align		4
.L_9:
        /*0008*/ 	.byte	0x04, 0x17
        /*000a*/ 	.short	(.L_11 - .L_10)
.L_10:
        /*000c*/ 	.word	0x00000000
        /*0010*/ 	.short	0x0003
        /*0012*/ 	.short	0x0014
        /*0014*/ 	.byte	0x00, 0xf0, 0x11, 0x00


	//----- nvinfo : EIATTR_KPARAM_INFO
	.align		4
.L_11:
        /*0018*/ 	.byte	0x04, 0x17
        /*001a*/ 	.short	(.L_13 - .L_12)
.L_12:
        /*001c*/ 	.word	0x00000000
        /*0020*/ 	.short	0x0002
        /*0022*/ 	.short	0x0010
        /*0024*/ 	.byte	0x00, 0xf0, 0x11, 0x00


	//----- nvinfo : EIATTR_KPARAM_INFO
	.align		4
.L_13:
        /*0028*/ 	.byte	0x04, 0x17
        /*002a*/ 	.short	(.L_15 - .L_14)
.L_14:
        /*002c*/ 	.word	0x00000000
        /*0030*/ 	.short	0x0001
        /*0032*/ 	.short	0x0008
        /*0034*/ 	.byte	0x00, 0xf4, 0x21, 0x00


	//----- nvinfo : EIATTR_KPARAM_INFO
	.align		4
.L_15:
        /*0038*/ 	.byte	0x04, 0x17
        /*003a*/ 	.short	(.L_17 - .L_16)
.L_16:
        /*003c*/ 	.word	0x00000000
        /*0040*/ 	.short	0x0000
        /*0042*/ 	.short	0x0000
        /*0044*/ 	.byte	0x00, 0xf4, 0x21, 0x00


	//----- nvinfo : EIATTR_SPARSE_MMA_MASK
	.align		4
.L_17:
        /*0048*/ 	.byte	0x03, 0x50
        /*004a*/ 	.short	0x0000


	//----- nvinfo : EIATTR_MAXREG_COUNT
	.align		4
        /*004c*/ 	.byte	0x03, 0x1b
        /*004e*/ 	.short	0x00ff


	//----- nvinfo : EIATTR_EXIT_INSTR_OFFSETS
	.align		4
        /*0050*/ 	.byte	0x04, 0x1c
        /*0052*/ 	.short	(.L_19 - .L_18)


	//   ....[0]....
.L_18:
        /*0054*/ 	.word	0x00000770


	//   ....[1]....
        /*0058*/ 	.word	0x00000790


	//----- nvinfo : EIATTR_REQNTID
	.align		4
.L_19:
        /*005c*/ 	.byte	0x04, 0x10
        /*005e*/ 	.short	(.L_21 - .L_20)
.L_20:
        /*0060*/ 	.word	0x00000080
        /*0064*/ 	.word	0x00000001
        /*0068*/ 	.word	0x00000001


	//----- nvinfo : EIATTR_CBANK_PARAM_SIZE
	.align		4
.L_21:
        /*006c*/ 	.byte	0x03, 0x19
        /*006e*/ 	.short	0x0018


	//----- nvinfo : EIATTR_PARAM_CBANK
	.align		4
        /*0070*/ 	.byte	0x04, 0x0a
        /*0072*/ 	.short	(.L_23 - .L_22)
	.align		4
.L_22:
        /*0074*/ 	.word	index@(.nv.constant0.triton_poi_fused_0)
        /*0078*/ 	.short	0x0210
        /*007a*/ 	.short	0x0018


	//----- nvinfo : EIATTR_SW_WAR
	.align		4
.L_23:
        /*007c*/ 	.byte	0x04, 0x36
        /*007e*/ 	.short	(.L_25 - .L_24)
.L_24:
        /*0080*/ 	.word	0x00000008
.L_25:


//--------------------- .nv.callgraph             --------------------------
	.section	.nv.callgraph,"",@"SHT_CUDA_CALLGRAPH"
	.align	4
	.sectionentsize	8
	.align		4
        /*0000*/ 	.word	0x00000000
	.align		4
        /*0004*/ 	.word	0xffffffff
	.align		4
        /*0008*/ 	.word	0x00000000
	.align		4
        /*000c*/ 	.word	0xfffffffe
	.align		4
        /*0010*/ 	.word	0x00000000
	.align		4
        /*0014*/ 	.word	0xfffffffd
	.align		4
        /*0018*/ 	.word	0x00000000
	.align		4
        /*001c*/ 	.word	0xfffffffc


//--------------------- .text.triton_poi_fused_0  --------------------------
	.section	.text.triton_poi_fused_0,"ax",@progbits
	.align	128
        .global         triton_poi_fused_0
        .type           triton_poi_fused_0,@function
        .size           triton_poi_fused_0,(.L_x_1 - triton_poi_fused_0)
        .other          triton_poi_fused_0,@"STO_CUDA_ENTRY STV_DEFAULT"
triton_poi_fused_0:
.text.triton_poi_fused_0:
[----:B------:R-:W0:Y:S01]  /*0000*/  LDC R1, c[0x0][0x28] ;  /* 0x00000a00ff017b82 */ /* 0x000e220000000800 */
[----:B------:R-:W1:Y:S07]  /*0010*/  S2R R10, SR_TID.X ;  /* 0x00000000000a7919 */ /* 0x000e6e0000002100 */
[----:B------:R-:W2:Y:S01]  /*0020*/  S2UR UR4, SR_CTAID.Y ;  /* 0x00000000000479c3 */ /* 0x000ea20000002600 */
[----:B------:R-:W-:Y:S01]  /*0030*/  HFMA2.MMA R0, -RZ, RZ, 0, 0 ;  /* 0x00000000ff007435 */ /* 0x000fe200000001ff */
[----:B------:R-:W3:Y:S06]  /*0040*/  S2R R3, SR_CTAID.X ;  /* 0x0000000000037919 */ /* 0x000eec0000002500 */
[----:B------:R-:W4:Y:S01]  /*0050*/  LDC.64 R12, c[0x0][0x210] ;  /* 0x00008400ff0c7b82 */ /* 0x000f220000000a00 */
[----:B--2---:R-:W-:Y:S01]  /*0060*/  USHF.L.U32 UR4, UR4, 0x5, URZ ;  /* 0x0000000504047899 */ /* 0x004fe2000800063f */
[----:B-1----:R-:W-:-:S02]  /*0070*/  SHF.R.U32.HI R19, RZ, 0x5, R10 ;  /* 0x00000005ff137819 */ /* 0x002fc4000001160a */
[----:B------:R-:W-:Y:S02]  /*0080*/  LOP3.LUT R10, R10, 0x1f, RZ, 0xc0, !PT ;  /* 0x0000001f0a0a7812 */ /* 0x000fe400078ec0ff */
[----:B------:R-:W-:Y:S02]  /*0090*/  SGXT.U32 R19, R19, 0x2 ;  /* 0x000000021313781a */ /* 0x000fe40000000000 */
[----:B---3--:R-:W-:Y:S02]  /*00a0*/  LEA R10, R3, R10, 0x5 ;  /* 0x0000000a030a7211 */ /* 0x008fe400078e28ff */
[----:B------:R-:W-:Y:S01]  /*00b0*/  LOP3.LUT R19, R19, UR4, RZ, 0xfc, !PT ;  /* 0x0000000413137c12 */ /* 0x000fe2000f8efcff */
[----:B------:R-:W-:Y:S01]  /*00c0*/  ULDC.64 UR4, c[0x0][0x208] ;  /* 0x0000820000047ab9 */ /* 0x000fe20000000a00 */
[----:B------:R-:W-:-:S03]  /*00d0*/  ISETP.GE.AND P0, PT, R10, 0x79, PT ;  /* 0x000000790a00780c */ /* 0x000fc60003f06270 */
[C---:B------:R-:W-:Y:S01]  /*00e0*/  IMAD R21, R19.reuse, 0x79, R10 ;  /* 0x0000007913157824 */ /* 0x040fe200078e020a */
[----:B------:R-:W-:-:S03]  /*00f0*/  ISETP.LT.AND P1, PT, R19, 0x90, !P0 ;  /* 0x000000901300780c */ /* 0x000fc60004721270 */
[----:B----4-:R-:W-:Y:S01]  /*0100*/  IMAD.WIDE R14, R21, 0x4, R12 ;  /* 0x00000004150e7825 */ /* 0x010fe200078e020c */
[C---:B------:R-:W-:Y:S02]  /*0110*/  LOP3.LUT R4, R19.reuse, 0x4, RZ, 0xfc, !PT ;  /* 0x0000000413047812 */ /* 0x040fe400078efcff */
[C---:B------:R-:W-:Y:S02]  /*0120*/  LOP3.LUT R11, R19.reuse, 0xc, RZ, 0xfc, !PT ;  /* 0x0000000c130b7812 */ /* 0x040fe400078efcff */
[C---:B------:R-:W-:Y:S02]  /*0130*/  LOP3.LUT R2, R19.reuse, 0x10, RZ, 0xfc, !PT ;  /* 0x0000001013027812 */ /* 0x040fe400078efcff */
[----:B------:R-:W-:Y:S02]  /*0140*/  LOP3.LUT R9, R19, 0x8, RZ, 0xfc, !PT ;  /* 0x0000000813097812 */ /* 0x000fe400078efcff */
[----:B------:R-:W-:Y:S01]  /*0150*/  IADD3 R29, R21, 0x1e4, RZ ;  /* 0x000001e4151d7810 */ /* 0x000fe20007ffe0ff */
[----:B------:R1:W2:Y:S01]  /*0160*/  @P1 LDG.E.EL R0, desc[UR4][R14.64] ;  /* 0x000000040e001981 */ /* 0x0002a2000c2e1900 */
[----:B------:R-:W-:-:S02]  /*0170*/  ISETP.LT.AND P6, PT, R4, 0x90, !P0 ;  /* 0x000000900400780c */ /* 0x000fc400047c1270 */
[----:B------:R-:W-:Y:S02]  /*0180*/  ISETP.LT.AND P4, PT, R11, 0x90, !P0 ;  /* 0x000000900b00780c */ /* 0x000fe40004781270 */
[----:B------:R-:W-:Y:S02]  /*0190*/  ISETP.LT.AND P3, PT, R2, 0x90, !P0 ;  /* 0x000000900200780c */ /* 0x000fe40004761270 */
[----:B------:R-:W-:Y:S01]  /*01a0*/  LOP3.LUT R22, R19, 0x14, RZ, 0xfc, !PT ;  /* 0x0000001413167812 */ /* 0x000fe200078efcff */
[----:B------:R-:W-:Y:S01]  /*01b0*/  HFMA2.MMA R5, -RZ, RZ, 0, 0 ;  /* 0x00000000ff057435 */ /* 0x000fe200000001ff */
[----:B------:R-:W-:Y:S01]  /*01c0*/  MOV R8, RZ ;  /* 0x000000ff00087202 */ /* 0x000fe20000000f00 */
[----:B------:R-:W-:Y:S01]  /*01d0*/  IMAD.WIDE R28, R29, 0x4, R12 ;  /* 0x000000041d1c7825 */ /* 0x000fe200078e020c */
[----:B------:R-:W-:Y:S02]  /*01e0*/  ISETP.LT.AND P5, PT, R9, 0x90, !P0 ;  /* 0x000000900900780c */ /* 0x000fe400047a1270 */
[----:B-1----:R-:W-:-:S02]  /*01f0*/  IADD3 R15, R21, 0x5ac, RZ ;  /* 0x000005ac150f7810 */ /* 0x002fc40007ffe0ff */
[----:B------:R-:W-:Y:S02]  /*0200*/  LOP3.LUT R24, R19, 0x18, RZ, 0xfc, !PT ;  /* 0x0000001813187812 */ /* 0x000fe400078efcff */
[----:B------:R-:W-:Y:S02]  /*0210*/  CS2R R6, SRZ ;  /* 0x0000000000067805 */ /* 0x000fe4000001ff00 */
[----:B------:R-:W-:Y:S02]  /*0220*/  IADD3 R17, R21, 0x790, RZ ;  /* 0x0000079015117810 */ /* 0x000fe40007ffe0ff */
[----:B------:R-:W-:Y:S02]  /*0230*/  P2R R18, PR, RZ, 0x2 ;  /* 0x00000002ff127803 */ /* 0x000fe40000000000 */
[----:B------:R-:W-:Y:S02]  /*0240*/  IADD3 R27, R21, 0x3c8, RZ ;  /* 0x000003c8151b7810 */ /* 0x000fe40007ffe0ff */
[----:B------:R-:W-:Y:S01]  /*0250*/  ISETP.LT.AND P2, PT, R22, 0x90, !P0 ;  /* 0x000000901600780c */ /* 0x000fe20004741270 */
[--C-:B------:R-:W-:Y:S01]  /*0260*/  IMAD.WIDE R14, R15, 0x4, R12.reuse ;  /* 0x000000040f0e7825 */ /* 0x100fe200078e020c */
[----:B------:R-:W-:Y:S01]  /*0270*/  ISETP.LT.AND P1, PT, R24, 0x90, !P0 ;  /* 0x000000901800780c */ /* 0x000fe20004721270 */
[----:B------:R1:W3:Y:S01]  /*0280*/  @P6 LDG.E.EL R8, desc[UR4][R28.64] ;  /* 0x000000041c086981 */ /* 0x0002e2000c2e1900 */
[----:B------:R-:W-:Y:S01]  /*0290*/  IADD3 R20, R21, 0x974, RZ ;  /* 0x0000097415147810 */ /* 0x000fe20007ffe0ff */
[--C-:B------:R-:W-:Y:S01]  /*02a0*/  IMAD.WIDE R16, R17, 0x4, R12.reuse ;  /* 0x0000000411107825 */ /* 0x100fe200078e020c */
[----:B------:R-:W-:Y:S01]  /*02b0*/  HFMA2.MMA R23, -RZ, RZ, 0, 0 ;  /* 0x00000000ff177435 */ /* 0x000fe200000001ff */
[----:B------:R-:W-:Y:S01]  /*02c0*/  P2R R3, PR, RZ, 0x40 ;  /* 0x00000040ff037803 */ /* 0x000fe20000000000 */
[----:B------:R4:W3:Y:S01]  /*02d0*/  @P4 LDG.E.EL R6, desc[UR4][R14.64] ;  /* 0x000000040e064981 */ /* 0x0008e2000c2e1900 */
[----:B------:R-:W-:Y:S01]  /*02e0*/  IMAD.WIDE R26, R27, 0x4, R12 ;  /* 0x000000041b1a7825 */ /* 0x000fe200078e020c */
[----:B------:R-:W-:-:S02]  /*02f0*/  ISETP.NE.AND P6, PT, R18, RZ, PT ;  /* 0x000000ff1200720c */ /* 0x000fc40003fc5270 */
[----:B-1----:R-:W-:Y:S01]  /*0300*/  IADD3 R29, R21, 0xb58, RZ ;  /* 0x00000b58151d7810 */ /* 0x002fe20007ffe0ff */
[----:B------:R1:W3:Y:S01]  /*0310*/  @P3 LDG.E.EL R5, desc[UR4][R16.64] ;  /* 0x0000000410053981 */ /* 0x0002e2000c2e1900 */
[----:B------:R-:W-:Y:S01]  /*0320*/  MOV R18, RZ ;  /* 0x000000ff00127202 */ /* 0x000fe20000000f00 */
[--C-:B----4-:R-:W-:Y:S02]  /*0330*/  IMAD.WIDE R14, R20, 0x4, R12.reuse ;  /* 0x00000004140e7825 */ /* 0x110fe400078e020c */
[----:B------:R4:W3:Y:S04]  /*0340*/  @P5 LDG.E.EL R7, desc[UR4][R26.64] ;  /* 0x000000041a075981 */ /* 0x0008e8000c2e1900 */
[----:B------:R-:W3:Y:S01]  /*0350*/  @P2 LDG.E.EL R18, desc[UR4][R14.64] ;  /* 0x000000040e122981 */ /* 0x000ee2000c2e1900 */
[----:B-1----:R-:W-:-:S05]  /*0360*/  IMAD.WIDE R16, R29, 0x4, R12 ;  /* 0x000000041d107825 */ /* 0x002fca00078e020c */
[----:B------:R1:W3:Y:S01]  /*0370*/  @P1 LDG.E.EL R23, desc[UR4][R16.64] ;  /* 0x0000000410171981 */ /* 0x0002e2000c2e1900 */
[----:B------:R-:W-:Y:S01]  /*0380*/  IADD3 R21, R21, 0xd3c, RZ ;  /* 0x00000d3c15157810 */ /* 0x000fe20007ffe0ff */
[----:B----4-:R-:W-:-:S04]  /*0390*/  IMAD.HI R27, R19, 0x55555556, RZ ;  /* 0x55555556131b7827 */ /* 0x010fc800078e02ff */
[----:B------:R-:W-:Y:S02]  /*03a0*/  IMAD.WIDE R20, R21, 0x4, R12 ;  /* 0x0000000415147825 */ /* 0x000fe400078e020c */
[----:B------:R-:W4:Y:S01]  /*03b0*/  LDC.64 R12, c[0x0][0x218] ;  /* 0x00008600ff0c7b82 */ /* 0x000f220000000a00 */
[----:B------:R-:W-:Y:S02]  /*03c0*/  LEA.HI R28, R27, R27, RZ, 0x1 ;  /* 0x0000001b1b1c7211 */ /* 0x000fe400078f08ff */
[----:B------:R-:W-:-:S03]  /*03d0*/  LOP3.LUT R25, R19, 0x1c, RZ, 0xfc, !PT ;  /* 0x0000001c13197812 */ /* 0x000fc600078efcff */
[----:B------:R-:W-:Y:S01]  /*03e0*/  IMAD R19, R28, -0x3, R19 ;  /* 0xfffffffd1c137824 */ /* 0x000fe200078e0213 */
[----:B------:R-:W-:-:S03]  /*03f0*/  ISETP.LT.AND P0, PT, R25, 0x90, !P0 ;  /* 0x000000901900780c */ /* 0x000fc60004701270 */
[----:B------:R-:W-:Y:S01]  /*0400*/  IMAD R19, R10, 0x3, R19 ;  /* 0x000000030a137824 */ /* 0x000fe200078e0213 */
[----:B------:R-:W-:-:S03]  /*0410*/  MOV R26, RZ ;  /* 0x000000ff001a7202 */ /* 0x000fc60000000f00 */
[----:B------:R-:W-:Y:S02]  /*0420*/  IMAD R19, R28, 0x16b, R19 ;  /* 0x0000016b1c137824 */ /* 0x000fe400078e0213 */
[----:B-1----:R-:W-:-:S04]  /*0430*/  IMAD.HI R16, R9, 0x55555556, RZ ;  /* 0x5555555609107827 */ /* 0x002fc800078e02ff */
[----:B------:R1:W5:Y:S01]  /*0440*/  @P0 LDG.E.EL R26, desc[UR4][R20.64] ;  /* 0x00000004141a0981 */ /* 0x000362000c2e1900 */
[----:B0---4-:R-:W-:Y:S01]  /*0450*/  IMAD.WIDE R14, R19, 0x4, R12 ;  /* 0x00000004130e7825 */ /* 0x011fe200078e020c */
[----:B------:R-:W-:-:S03]  /*0460*/  LEA.HI R16, R16, R16, RZ, 0x1 ;  /* 0x0000001010107211 */ /* 0x000fc600078f08ff */
[----:B------:R-:W-:-:S04]  /*0470*/  IMAD.HI R17, R11, 0x55555556, RZ ;  /* 0x555555560b117827 */ /* 0x000fc800078e02ff */
[----:B------:R-:W-:-:S04]  /*0480*/  IMAD R9, R16, -0x3, R9 ;  /* 0xfffffffd10097824 */ /* 0x000fc800078e0209 */
[----:B------:R-:W-:Y:S02]  /*0490*/  IMAD R9, R16, 0x16b, R9 ;  /* 0x0000016b10097824 */ /* 0x000fe400078e0209 */
[----:B------:R-:W-:-:S04]  /*04a0*/  IMAD.HI R16, R2, 0x55555556, RZ ;  /* 0x5555555602107827 */ /* 0x000fc800078e02ff */
[----:B------:R-:W-:Y:S01]  /*04b0*/  IMAD R9, R10, 0x3, R9 ;  /* 0x000000030a097824 */ /* 0x000fe200078e0209 */
[----:B--2---:R0:W-:Y:S01]  /*04c0*/  @P6 STG.E desc[UR4][R14.64], R0 ;  /* 0x000000000e006986 */ /* 0x0041e2000c101904 */
[----:B------:R-:W-:Y:S01]  /*04d0*/  ISETP.NE.AND P6, PT, R3, RZ, PT ;  /* 0x000000ff0300720c */ /* 0x000fe20003fc5270 */
[----:B------:R-:W-:-:S05]  /*04e0*/  IMAD.HI R3, R4, 0x55555556, RZ ;  /* 0x5555555604037827 */ /* 0x000fca00078e02ff */
[----:B------:R-:W-:-:S05]  /*04f0*/  LEA.HI R3, R3, R3, RZ, 0x1 ;  /* 0x0000000303037211 */ /* 0x000fca00078f08ff */
[----:B------:R-:W-:Y:S02]  /*0500*/  IMAD R4, R3, -0x3, R4 ;  /* 0xfffffffd03047824 */ /* 0x000fe400078e0204 */
[----:B0-----:R-:W-:-:S04]  /*0510*/  IMAD.HI R0, R22, 0x55555556, RZ ;  /* 0x5555555616007827 */ /* 0x001fc800078e02ff */
[----:B------:R-:W-:Y:S01]  /*0520*/  IMAD R3, R3, 0x16b, R4 ;  /* 0x0000016b03037824 */ /* 0x000fe200078e0204 */
[----:B------:R-:W-:Y:S01]  /*0530*/  LEA.HI R4, R17, R17, RZ, 0x1 ;  /* 0x0000001111047211 */ /* 0x000fe200078f08ff */
[----:B------:R-:W-:-:S04]  /*0540*/  IMAD.HI R17, R24, 0x55555556, RZ ;  /* 0x5555555618117827 */ /* 0x000fc800078e02ff */
[----:B------:R-:W-:Y:S01]  /*0550*/  IMAD.HI R14, R25, 0x55555556, RZ ;  /* 0x55555556190e7827 */ /* 0x000fe200078e02ff */
[----:B------:R-:W-:-:S03]  /*0560*/  LEA.HI R15, R16, R16, RZ, 0x1 ;  /* 0x00000010100f7211 */ /* 0x000fc600078f08ff */
[----:B------:R-:W-:Y:S01]  /*0570*/  IMAD R19, R4, -0x3, R11 ;  /* 0xfffffffd04137824 */ /* 0x000fe200078e020b */
[----:B------:R-:W-:Y:S02]  /*0580*/  LEA.HI R11, R0, R0, RZ, 0x1 ;  /* 0x00000000000b7211 */ /* 0x000fe400078f08ff */
[----:B------:R-:W-:Y:S02]  /*0590*/  LEA.HI R17, R17, R17, RZ, 0x1 ;  /* 0x0000001111117211 */ /* 0x000fe400078f08ff */
[----:B------:R-:W-:Y:S01]  /*05a0*/  LEA.HI R0, R14, R14, RZ, 0x1 ;  /* 0x0000000e0e007211 */ /* 0x000fe200078f08ff */
[----:B------:R-:W-:Y:S02]  /*05b0*/  IMAD R2, R15, -0x3, R2 ;  /* 0xfffffffd0f027824 */ /* 0x000fe400078e0202 */
[----:B------:R-:W-:Y:S02]  /*05c0*/  IMAD R22, R11, -0x3, R22 ;  /* 0xfffffffd0b167824 */ /* 0x000fe400078e0216 */
[----:B------:R-:W-:-:S02]  /*05d0*/  IMAD R24, R17, -0x3, R24 ;  /* 0xfffffffd11187824 */ /* 0x000fc400078e0218 */
[----:B------:R-:W-:Y:S02]  /*05e0*/  IMAD R25, R0, -0x3, R25 ;  /* 0xfffffffd00197824 */ /* 0x000fe400078e0219 */
[----:B------:R-:W-:Y:S02]  /*05f0*/  IMAD R19, R4, 0x16b, R19 ;  /* 0x0000016b04137824 */ /* 0x000fe400078e0213 */
[----:B-1----:R-:W-:Y:S02]  /*0600*/  IMAD R21, R15, 0x16b, R2 ;  /* 0x0000016b0f157824 */ /* 0x002fe400078e0202 */
[----:B------:R-:W-:Y:S02]  /*0610*/  IMAD R11, R11, 0x16b, R22 ;  /* 0x0000016b0b0b7824 */ /* 0x000fe400078e0216 */
[----:B------:R-:W-:Y:S02]  /*0620*/  IMAD R27, R17, 0x16b, R24 ;  /* 0x0000016b111b7824 */ /* 0x000fe400078e0218 */
[----:B------:R-:W-:-:S02]  /*0630*/  IMAD R29, R0, 0x16b, R25 ;  /* 0x0000016b001d7824 */ /* 0x000fc400078e0219 */
[C---:B------:R-:W-:Y:S02]  /*0640*/  IMAD R3, R10.reuse, 0x3, R3 ;  /* 0x000000030a037824 */ /* 0x040fe400078e0203 */
[C---:B------:R-:W-:Y:S02]  /*0650*/  IMAD R15, R10.reuse, 0x3, R19 ;  /* 0x000000030a0f7824 */ /* 0x040fe400078e0213 */
[C---:B------:R-:W-:Y:S02]  /*0660*/  IMAD R17, R10.reuse, 0x3, R21 ;  /* 0x000000030a117824 */ /* 0x040fe400078e0215 */
[C---:B------:R-:W-:Y:S02]  /*0670*/  IMAD R21, R10.reuse, 0x3, R11 ;  /* 0x000000030a157824 */ /* 0x040fe400078e020b */
[C---:B------:R-:W-:Y:S02]  /*0680*/  IMAD R25, R10.reuse, 0x3, R27 ;  /* 0x000000030a197824 */ /* 0x040fe400078e021b */
[----:B------:R-:W-:-:S02]  /*0690*/  IMAD R29, R10, 0x3, R29 ;  /* 0x000000030a1d7824 */ /* 0x000fc400078e021d */
[----:B------:R-:W-:-:S04]  /*06a0*/  IMAD.WIDE R2, R3, 0x4, R12 ;  /* 0x0000000403027825 */ /* 0x000fc800078e020c */
[--C-:B------:R-:W-:Y:S01]  /*06b0*/  IMAD.WIDE R10, R9, 0x4, R12.reuse ;  /* 0x00000004090a7825 */ /* 0x100fe200078e020c */
[----:B---3--:R0:W-:Y:S03]  /*06c0*/  @P6 STG.E desc[UR4][R2.64], R8 ;  /* 0x0000000802006986 */ /* 0x0081e6000c101904 */
[--C-:B------:R-:W-:Y:S01]  /*06d0*/  IMAD.WIDE R14, R15, 0x4, R12.reuse ;  /* 0x000000040f0e7825 */ /* 0x100fe200078e020c */
[----:B------:R0:W-:Y:S03]  /*06e0*/  @P5 STG.E desc[UR4][R10.64], R7 ;  /* 0x000000070a005986 */ /* 0x0001e6000c101904 */
[--C-:B------:R-:W-:Y:S01]  /*06f0*/  IMAD.WIDE R16, R17, 0x4, R12.reuse ;  /* 0x0000000411107825 */ /* 0x100fe200078e020c */
[----:B------:R0:W-:Y:S03]  /*0700*/  @P4 STG.E desc[UR4][R14.64], R6 ;  /* 0x000000060e004986 */ /* 0x0001e6000c101904 */
[--C-:B------:R-:W-:Y:S01]  /*0710*/  IMAD.WIDE R20, R21, 0x4, R12.reuse ;  /* 0x0000000415147825 */ /* 0x100fe200078e020c */
[----:B------:R0:W-:Y:S03]  /*0720*/  @P3 STG.E desc[UR4][R16.64], R5 ;  /* 0x0000000510003986 */ /* 0x0001e6000c101904 */
[--C-:B------:R-:W-:Y:S01]  /*0730*/  IMAD.WIDE R24, R25, 0x4, R12.reuse ;  /* 0x0000000419187825 */ /* 0x100fe200078e020c */
[----:B------:R0:W-:Y:S04]  /*0740*/  @P2 STG.E desc[UR4][R20.64], R18 ;  /* 0x0000001214002986 */ /* 0x0001e8000c101904 */
[----:B------:R0:W-:Y:S01]  /*0750*/  @P1 STG.E desc[UR4][R24.64], R23 ;  /* 0x0000001718001986 */ /* 0x0001e2000c101904 */
[----:B------:R-:W-:Y:S01]  /*0760*/  IMAD.WIDE R12, R29, 0x4, R12 ;  /* 0x000000041d0c7825 */ /* 0x000fe200078e020c */
[----:B0-----:R-:W-:Y:S06]  /*0770*/  @!P0 EXIT ;  /* 0x000000000000894d */ /* 0x001fec0003800000 */
[----:B-----5:R-:W-:Y:S01]  /*0780*/  STG.E desc[UR4][R12.64], R26 ;  /* 0x0000001a0c007986 */ /* 0x020fe2000c101904 */
[----:B------:R-:W-:Y:S05]  /*0790*/  EXIT ;  /* 0x000000000000794d */ /* 0x000fea0003800000 */
.L_x_0:
[----:B------:R-:W-:-:S00]  /*07a0*/  BRA `(.L_x_0) ;  /* 0xfffffffc00fc7947 */ /* 0x000fc0000383ffff */
[----:B------:R-:W-:-:S00]  /*07b0*/  NOP ;  /* 0x0000000000007918 */ /* 0x000fc00000000000 */
        /* <DEDUP_REMOVED lines=12> */
.L_x_1:


//--------------------- .nv.constant0.triton_poi_fused_0 --------------------------
	.section	.nv.constant0.triton_poi_fused_0,"a",@progbits
	.sectionflags	@""
	.align	4
.nv.constant0.triton_poi_fused_0:
	.zero		552
